//
// Generated by NVIDIA NVVM Compiler
//
// Compiler Build ID: CL-36424714
// Cuda compilation tools, release 13.0, V13.0.88
// Based on NVVM 20.0.0
//

.version 9.0
.target sm_100
.address_size 64

	// .globl	_Z10reduce_sumPfS_i

.visible .entry _Z10reduce_sumPfS_i(
	.param .u64 .ptr .align 1 _Z10reduce_sumPfS_i_param_0,
	.param .u64 .ptr .align 1 _Z10reduce_sumPfS_i_param_1,
	.param .u32 _Z10reduce_sumPfS_i_param_2
)
{


	ret;

}
	// .globl	_Z20reduce_sum_optimizedPfS_i
.visible .entry _Z20reduce_sum_optimizedPfS_i(
	.param .u64 .ptr .align 1 _Z20reduce_sum_optimizedPfS_i_param_0,
	.param .u64 .ptr .align 1 _Z20reduce_sum_optimizedPfS_i_param_1,
	.param .u32 _Z20reduce_sum_optimizedPfS_i_param_2
)
{


	ret;

}


// ===== COMPILED SASS (sm_100) =====

	.target	sm_100

	.elftype	@"ET_EXEC"


//--------------------- .note.nv.tkinfo           --------------------------
	.section	.note.nv.tkinfo,"",@"SHT_NOTE"
	.sectionflags	@"SHF_NOTE_NV_TKINFO"
	.tkinfo
        /*0018*/ 	.word	0x00000002
        /*0030*/ 	.string	""
        /*0030*/ 	.string	"ptxas"
        /*0030*/ 	.string	"Cuda compilation tools, release 13.0, V13.0.88"
        /*0030*/ 	.string	"Build cuda_13.0.r13.0/compiler.36424714_0"
        /*0030*/ 	.string	"-arch sm_100 -m 64 "



//--------------------- .note.nv.cuinfo           --------------------------
	.section	.note.nv.cuinfo,"",@"SHT_NOTE"
	.sectionflags	@"SHF_NOTE_NV_CUINFO"
        /*0018*/ 	.short	0x0002
        /*001a*/ 	.short	0x0064
        /*001c*/ 	.short	0x0082
	.zero		2


//--------------------- .nv.info                  --------------------------
	.section	.nv.info,"",@"SHT_CUDA_INFO"
	.align	4


	//----- nvinfo : EIATTR_REGCOUNT
	.align		4
        /*0000*/ 	.byte	0x04, 0x2f
        /*0002*/ 	.short	(.L_1 - .L_0)
	.align		4
.L_0:
        /*0004*/ 	.word	index@(_Z10reduce_sumPfS_i)
        /*0008*/ 	.word	0x00000004


	//----- nvinfo : EIATTR_FRAME_SIZE
	.align		4
.L_1:
        /*000c*/ 	.byte	0x04, 0x11
        /*000e*/ 	.short	(.L_3 - .L_2)
	.align		4
.L_2:
        /*0010*/ 	.word	index@(_Z10reduce_sumPfS_i)
        /*0014*/ 	.word	0x00000000


	//----- nvinfo : EIATTR_REGCOUNT
	.align		4
.L_3:
        /*0018*/ 	.byte	0x04, 0x2f
        /*001a*/ 	.short	(.L_5 - .L_4)
	.align		4
.L_4:
        /*001c*/ 	.word	index@(_Z20reduce_sum_optimizedPfS_i)
        /*0020*/ 	.word	0x00000004


	//----- nvinfo : EIATTR_FRAME_SIZE
	.align		4
.L_5:
        /*0024*/ 	.byte	0x04, 0x11
        /*0026*/ 	.short	(.L_7 - .L_6)
	.align		4
.L_6:
        /*0028*/ 	.word	index@(_Z20reduce_sum_optimizedPfS_i)
        /*002c*/ 	.word	0x00000000


	//----- nvinfo : EIATTR_MIN_STACK_SIZE
	.align		4
.L_7:
        /*0030*/ 	.byte	0x04, 0x12
        /*0032*/ 	.short	(.L_9 - .L_8)
	.align		4
.L_8:
        /*0034*/ 	.word	index@(_Z20reduce_sum_optimizedPfS_i)
        /*0038*/ 	.word	0x00000000


	//----- nvinfo : EIATTR_MIN_STACK_SIZE
	.align		4
.L_9:
        /*003c*/ 	.byte	0x04, 0x12
        /*003e*/ 	.short	(.L_11 - .L_10)
	.align		4
.L_10:
        /*0040*/ 	.word	index@(_Z10reduce_sumPfS_i)
        /*0044*/ 	.word	0x00000000
.L_11:


//--------------------- .nv.compat                --------------------------
	.section	.nv.compat,"",@"SHT_CUDA_COMPAT_INFO"
	.align	4
        /*0000*/ 	.byte	0x02, 0x09, 0x00, 0x00, 0x02, 0x02, 0x01, 0x00, 0x02, 0x05, 0x05, 0x00, 0x03, 0x07, 0x01, 0x01
        /*0010*/ 	.byte	0x02, 0x03, 0x00, 0x00, 0x02, 0x06, 0x01, 0x00, 0x04, 0x0b, 0x08, 0x00, 0x09, 0x00, 0x00, 0x00
        /*0020*/ 	.byte	0x00, 0x00, 0x00, 0x00


//--------------------- .nv.info._Z20reduce_sum_optimizedPfS_i --------------------------
	.section	.nv.info._Z20reduce_sum_optimizedPfS_i,"",@"SHT_CUDA_INFO"
	.sectionflags	@""
	.align	4


	//----- nvinfo : EIATTR_CUDA_API_VERSION
	.align		4
        /*0000*/ 	.byte	0x04, 0x37
        /*0002*/ 	.short	(.L_13 - .L_12)
.L_12:
        /*0004*/ 	.word	0x00000082


	//----- nvinfo : EIATTR_KPARAM_INFO
	.align		4
.L_13:
        /*0008*/ 	.byte	0x04, 0x17
        /*000a*/ 	.short	(.L_15 - .L_14)
.L_14:
        /*000c*/ 	.word	0x00000000
        /*0010*/ 	.short	0x0002
        /*0012*/ 	.short	0x0010
        /*0014*/ 	.byte	0x00, 0xf0, 0x11, 0x00


	//----- nvinfo : EIATTR_KPARAM_INFO
	.align		4
.L_15:
        /*0018*/ 	.byte	0x04, 0x17
        /*001a*/ 	.short	(.L_17 - .L_16)
.L_16:
        /*001c*/ 	.word	0x00000000
        /*0020*/ 	.short	0x0001
        /*0022*/ 	.short	0x0008
        /*0024*/ 	.byte	0x00, 0xf5, 0x21, 0x00


	//----- nvinfo : EIATTR_KPARAM_INFO
	.align		4
.L_17:
        /*0028*/ 	.byte	0x04, 0x17
        /*002a*/ 	.short	(.L_19 - .L_18)
.L_18:
        /*002c*/ 	.word	0x00000000
        /*0030*/ 	.short	0x0000
        /*0032*/ 	.short	0x0000
        /*0034*/ 	.byte	0x00, 0xf5, 0x21, 0x00


	//----- nvinfo : EIATTR_SPARSE_MMA_MASK
	.align		4
.L_19:
        /*0038*/ 	.byte	0x03, 0x50
        /*003a*/ 	.short	0x0000


	//----- nvinfo : EIATTR_MAXREG_COUNT
	.align		4
        /*003c*/ 	.byte	0x03, 0x1b
        /*003e*/ 	.short	0x00ff


	//----- nvinfo : EIATTR_MERCURY_ISA_VERSION
	.align		4
        /*0040*/ 	.byte	0x03, 0x5f
        /*0042*/ 	.short	0x0101


	//----- nvinfo : EIATTR_VRC_CTA_INIT_COUNT
	.align		4
        /*0044*/ 	.byte	0x02, 0x4a
	.zero		1
	.zero		1


	//----- nvinfo : EIATTR_EXIT_INSTR_OFFSETS
	.align		4
        /*0048*/ 	.byte	0x04, 0x1c
        /*004a*/ 	.short	(.L_21 - .L_20)


	//   ....[0]....
.L_20:
        /*004c*/ 	.word	0x00000010


	//----- nvinfo : EIATTR_CBANK_PARAM_SIZE
	.align		4
.L_21:
        /*0050*/ 	.byte	0x03, 0x19
        /*0052*/ 	.short	0x0014


	//----- nvinfo : EIATTR_PARAM_CBANK
	.align		4
        /*0054*/ 	.byte	0x04, 0x0a
        /*0056*/ 	.short	(.L_23 - .L_22)
	.align		4
.L_22:
        /*0058*/ 	.word	index@(.nv.constant0._Z20reduce_sum_optimizedPfS_i)
        /*005c*/ 	.short	0x0380
        /*005e*/ 	.short	0x0014


	//----- nvinfo : EIATTR_SW_WAR
	.align		4
.L_23:
        /*0060*/ 	.byte	0x04, 0x36
        /*0062*/ 	.short	(.L_25 - .L_24)
.L_24:
        /*0064*/ 	.word	0x00000008
.L_25:


//--------------------- .nv.info._Z10reduce_sumPfS_i --------------------------
	.section	.nv.info._Z10reduce_sumPfS_i,"",@"SHT_CUDA_INFO"
	.sectionflags	@""
	.align	4


	//----- nvinfo : EIATTR_CUDA_API_VERSION
	.align		4
        /*0000*/ 	.byte	0x04, 0x37
        /*0002*/ 	.short	(.L_27 - .L_26)
.L_26:
        /*0004*/ 	.word	0x00000082


	//----- nvinfo : EIATTR_KPARAM_INFO
	.align		4
.L_27:
        /*0008*/ 	.byte	0x04, 0x17
        /*000a*/ 	.short	(.L_29 - .L_28)
.L_28:
        /*000c*/ 	.word	0x00000000
        /*0010*/ 	.short	0x0002
        /*0012*/ 	.short	0x0010
        /*0014*/ 	.byte	0x00, 0xf0, 0x11, 0x00


	//----- nvinfo : EIATTR_KPARAM_INFO
	.align		4
.L_29:
        /*0018*/ 	.byte	0x04, 0x17
        /*001a*/ 	.short	(.L_31 - .L_30)
.L_30:
        /*001c*/ 	.word	0x00000000
        /*0020*/ 	.short	0x0001
        /*0022*/ 	.short	0x0008
        /*0024*/ 	.byte	0x00, 0xf5, 0x21, 0x00


	//----- nvinfo : EIATTR_KPARAM_INFO
	.align		4
.L_31:
        /*0028*/ 	.byte	0x04, 0x17
        /*002a*/ 	.short	(.L_33 - .L_32)
.L_32:
        /*002c*/ 	.word	0x00000000
        /*0030*/ 	.short	0x0000
        /*0032*/ 	.short	0x0000
        /*0034*/ 	.byte	0x00, 0xf5, 0x21, 0x00


	//----- nvinfo : EIATTR_SPARSE_MMA_MASK
	.align		4
.L_33:
        /*0038*/ 	.byte	0x03, 0x50
        /*003a*/ 	.short	0x0000


	//----- nvinfo : EIATTR_MAXREG_COUNT
	.align		4
        /*003c*/ 	.byte	0x03, 0x1b
        /*003e*/ 	.short	0x00ff


	//----- nvinfo : EIATTR_MERCURY_ISA_VERSION
	.align		4
        /*0040*/ 	.byte	0x03, 0x5f
        /*0042*/ 	.short	0x0101


	//----- nvinfo : EIATTR_VRC_CTA_INIT_COUNT
	.align		4
        /*0044*/ 	.byte	0x02, 0x4a
	.zero		1
	.zero		1


	//----- nvinfo : EIATTR_EXIT_INSTR_OFFSETS
	.align		4
        /*0048*/ 	.byte	0x04, 0x1c
        /*004a*/ 	.short	(.L_35 - .L_34)


	//   ....[0]....
.L_34:
        /*004c*/ 	.word	0x00000010


	//----- nvinfo : EIATTR_CBANK_PARAM_SIZE
	.align		4
.L_35:
        /*0050*/ 	.byte	0x03, 0x19
        /*0052*/ 	.short	0x0014


	//----- nvinfo : EIATTR_PARAM_CBANK
	.align		4
        /*0054*/ 	.byte	0x04, 0x0a
        /*0056*/ 	.short	(.L_37 - .L_36)
	.align		4
.L_36:
        /*0058*/ 	.word	index@(.nv.constant0._Z10reduce_sumPfS_i)
        /*005c*/ 	.short	0x0380
        /*005e*/ 	.short	0x0014


	//----- nvinfo : EIATTR_SW_WAR
	.align		4
.L_37:
        /*0060*/ 	.byte	0x04, 0x36
        /*0062*/ 	.short	(.L_39 - .L_38)
.L_38:
        /*0064*/ 	.word	0x00000008
.L_39:


//--------------------- .nv.callgraph             --------------------------
	.section	.nv.callgraph,"",@"SHT_CUDA_CALLGRAPH"
	.align	4
	.sectionentsize	8
	.align		4
        /*0000*/ 	.word	0x00000000
	.align		4
        /*0004*/ 	.word	0xffffffff
	.align		4
        /*0008*/ 	.word	0x00000000
	.align		4
        /*000c*/ 	.word	0xfffffffe
	.align		4
        /*0010*/ 	.word	0x00000000
	.align		4
        /*0014*/ 	.word	0xfffffffd
	.align		4
        /*0018*/ 	.word	0x00000000
	.align		4
        /*001c*/ 	.word	0xfffffffc


//--------------------- .text._Z20reduce_sum_optimizedPfS_i --------------------------
	.section	.text._Z20reduce_sum_optimizedPfS_i,"ax",@progbits
	.align	128
        .global         _Z20reduce_sum_optimizedPfS_i
        .type           _Z20reduce_sum_optimizedPfS_i,@function
        .size           _Z20reduce_sum_optimizedPfS_i,(.L_x_2 - _Z20reduce_sum_optimizedPfS_i)
        .other          _Z20reduce_sum_optimizedPfS_i,@"STO_CUDA_ENTRY STV_DEFAULT"
_Z20reduce_sum_optimizedPfS_i:
.text._Z20reduce_sum_optimizedPfS_i:
[----:B------:R-:W-:Y:S01]  /*0000*/  LDC R1, c[0x0][0x37c] ;  /* 0x0000df00ff017b82 */ /* 0x000fe20000000800 */
[----:B------:R-:W-:Y:S05]  /*0010*/  EXIT ;  /* 0x000000000000794d */ /* 0x000fea0003800000 */
.L_x_0:
[----:B------:R-:W-:-:S00]  /*0020*/  BRA `(.L_x_0) ;  /* 0xfffffffc00fc7947 */ /* 0x000fc0000383ffff */
[----:B------:R-:W-:-:S00]  /*0030*/  NOP ;  /* 0x0000000000007918 */ /* 0x000fc00000000000 */
        /* <DEDUP_REMOVED lines=12> */
.L_x_2:


//--------------------- .text._Z10reduce_sumPfS_i --------------------------
	.section	.text._Z10reduce_sumPfS_i,"ax",@progbits
	.align	128
        .global         _Z10reduce_sumPfS_i
        .type           _Z10reduce_sumPfS_i,@function
        .size           _Z10reduce_sumPfS_i,(.L_x_3 - _Z10reduce_sumPfS_i)
        .other          _Z10reduce_sumPfS_i,@"STO_CUDA_ENTRY STV_DEFAULT"
_Z10reduce_sumPfS_i:
.text._Z10reduce_sumPfS_i:
[----:B------:R-:W-:Y:S01]  /*0000*/  LDC R1, c[0x0][0x37c] ;  /* 0x0000df00ff017b82 */ /* 0x000fe20000000800 */
[----:B------:R-:W-:Y:S05]  /*0010*/  EXIT ;  /* 0x000000000000794d */ /* 0x000fea0003800000 */
.L_x_1:
        /* <DEDUP_REMOVED lines=14> */
.L_x_3:


//--------------------- .nv.shared.reserved.0     --------------------------
	.section	.nv.shared.reserved.0,"aw",@nobits
	.weak		__nv_reservedSMEM_offset_0_alias
	.size		__nv_reservedSMEM_offset_0_alias, 0, 64
	.other		__nv_reservedSMEM_offset_0_alias,@"STO_CUDA_RESERVED_SHARED STV_DEFAULT"
__nv_reservedSMEM_offset_0_alias:
	.zero		0
	.zero		64


//--------------------- .nv.constant0._Z20reduce_sum_optimizedPfS_i --------------------------
	.section	.nv.constant0._Z20reduce_sum_optimizedPfS_i,"a",@progbits
	.sectionflags	@""
	.align	4
.nv.constant0._Z20reduce_sum_optimizedPfS_i:
	.zero		916


//--------------------- .nv.constant0._Z10reduce_sumPfS_i --------------------------
	.section	.nv.constant0._Z10reduce_sumPfS_i,"a",@progbits
	.sectionflags	@""
	.align	4
.nv.constant0._Z10reduce_sumPfS_i:
	.zero		916


//--------------------- SYMBOLS --------------------------

	.type		.nv.reservedSmem.offset0,@object
	.size		.nv.reservedSmem.offset0,0x4
